//
// Generated by NVIDIA NVVM Compiler
//
// Compiler Build ID: CL-36424714
// Cuda compilation tools, release 13.0, V13.0.88
// Based on NVVM 20.0.0
//

.version 9.0
.target sm_100
.address_size 64

	// .globl	_Z13addMatrixCUDAPKiS0_Pi

.visible .entry _Z13addMatrixCUDAPKiS0_Pi(
	.param .u64 .ptr .align 1 _Z13addMatrixCUDAPKiS0_Pi_param_0,
	.param .u64 .ptr .align 1 _Z13addMatrixCUDAPKiS0_Pi_param_1,
	.param .u64 .ptr .align 1 _Z13addMatrixCUDAPKiS0_Pi_param_2
)
{
	.reg .pred 	%p<2>;
	.reg .b32 	%r<13>;
	.reg .b64 	%rd<11>;

	ld.param.u64 	%rd1, [_Z13addMatrixCUDAPKiS0_Pi_param_0];
	ld.param.u64 	%rd2, [_Z13addMatrixCUDAPKiS0_Pi_param_1];
	ld.param.u64 	%rd3, [_Z13addMatrixCUDAPKiS0_Pi_param_2];
	mov.u32 	%r2, %ctaid.x;
	mov.u32 	%r3, %ntid.x;
	mov.u32 	%r4, %tid.x;
	mad.lo.s32 	%r5, %r2, %r3, %r4;
	mov.u32 	%r6, %ctaid.y;
	mov.u32 	%r7, %ntid.y;
	mov.u32 	%r8, %tid.y;
	mad.lo.s32 	%r9, %r6, %r7, %r8;
	mad.lo.s32 	%r1, %r9, 10, %r5;
	setp.gt.s32 	%p1, %r1, 99;
	@%p1 bra 	$L__BB0_2;
	cvta.to.global.u64 	%rd4, %rd1;
	cvta.to.global.u64 	%rd5, %rd2;
	cvta.to.global.u64 	%rd6, %rd3;
	mul.wide.s32 	%rd7, %r1, 4;
	add.s64 	%rd8, %rd4, %rd7;
	ld.global.u32 	%r10, [%rd8];
	add.s64 	%rd9, %rd5, %rd7;
	ld.global.u32 	%r11, [%rd9];
	add.s32 	%r12, %r11, %r10;
	add.s64 	%rd10, %rd6, %rd7;
	st.global.u32 	[%rd10], %r12;
$L__BB0_2:
	ret;

}


// ===== COMPILED SASS (sm_100) =====

	.target	sm_100

	.elftype	@"ET_EXEC"


//--------------------- .note.nv.tkinfo           --------------------------
	.section	.note.nv.tkinfo,"",@"SHT_NOTE"
	.sectionflags	@"SHF_NOTE_NV_TKINFO"
	.tkinfo
        /*0018*/ 	.word	0x00000002
        /*0030*/ 	.string	""
        /*0030*/ 	.string	"ptxas"
        /*0030*/ 	.string	"Cuda compilation tools, release 13.0, V13.0.88"
        /*0030*/ 	.string	"Build cuda_13.0.r13.0/compiler.36424714_0"
        /*0030*/ 	.string	"-arch sm_100 -m 64 "



//--------------------- .note.nv.cuinfo           --------------------------
	.section	.note.nv.cuinfo,"",@"SHT_NOTE"
	.sectionflags	@"SHF_NOTE_NV_CUINFO"
        /*0018*/ 	.short	0x0002
        /*001a*/ 	.short	0x0064
        /*001c*/ 	.short	0x0082
	.zero		2


//--------------------- .nv.info                  --------------------------
	.section	.nv.info,"",@"SHT_CUDA_INFO"
	.align	4


	//----- nvinfo : EIATTR_REGCOUNT
	.align		4
        /*0000*/ 	.byte	0x04, 0x2f
        /*0002*/ 	.short	(.L_1 - .L_0)
	.align		4
.L_0:
        /*0004*/ 	.word	index@(_Z13addMatrixCUDAPKiS0_Pi)
        /*0008*/ 	.word	0x0000000c


	//----- nvinfo : EIATTR_FRAME_SIZE
	.align		4
.L_1:
        /*000c*/ 	.byte	0x04, 0x11
        /*000e*/ 	.short	(.L_3 - .L_2)
	.align		4
.L_2:
        /*0010*/ 	.word	index@(_Z13addMatrixCUDAPKiS0_Pi)
        /*0014*/ 	.word	0x00000000


	//----- nvinfo : EIATTR_MIN_STACK_SIZE
	.align		4
.L_3:
        /*0018*/ 	.byte	0x04, 0x12
        /*001a*/ 	.short	(.L_5 - .L_4)
	.align		4
.L_4:
        /*001c*/ 	.word	index@(_Z13addMatrixCUDAPKiS0_Pi)
        /*0020*/ 	.word	0x00000000
.L_5:


//--------------------- .nv.compat                --------------------------
	.section	.nv.compat,"",@"SHT_CUDA_COMPAT_INFO"
	.align	4
        /*0000*/ 	.byte	0x02, 0x09, 0x00, 0x00, 0x02, 0x02, 0x01, 0x00, 0x02, 0x05, 0x05, 0x00, 0x03, 0x07, 0x01, 0x01
        /*0010*/ 	.byte	0x02, 0x03, 0x00, 0x00, 0x02, 0x06, 0x01, 0x00, 0x04, 0x0b, 0x08, 0x00, 0x09, 0x00, 0x00, 0x00
        /*0020*/ 	.byte	0x00, 0x00, 0x00, 0x00


//--------------------- .nv.info._Z13addMatrixCUDAPKiS0_Pi --------------------------
	.section	.nv.info._Z13addMatrixCUDAPKiS0_Pi,"",@"SHT_CUDA_INFO"
	.sectionflags	@""
	.align	4


	//----- nvinfo : EIATTR_CUDA_API_VERSION
	.align		4
        /*0000*/ 	.byte	0x04, 0x37
        /*0002*/ 	.short	(.L_7 - .L_6)
.L_6:
        /*0004*/ 	.word	0x00000082


	//----- nvinfo : EIATTR_KPARAM_INFO
	.align		4
.L_7:
        /*0008*/ 	.byte	0x04, 0x17
        /*000a*/ 	.short	(.L_9 - .L_8)
.L_8:
        /*000c*/ 	.word	0x00000000
        /*0010*/ 	.short	0x0002
        /*0012*/ 	.short	0x0010
        /*0014*/ 	.byte	0x00, 0xf5, 0x21, 0x00


	//----- nvinfo : EIATTR_KPARAM_INFO
	.align		4
.L_9:
        /*0018*/ 	.byte	0x04, 0x17
        /*001a*/ 	.short	(.L_11 - .L_10)
.L_10:
        /*001c*/ 	.word	0x00000000
        /*0020*/ 	.short	0x0001
        /*0022*/ 	.short	0x0008
        /*0024*/ 	.byte	0x00, 0xf5, 0x21, 0x00


	//----- nvinfo : EIATTR_KPARAM_INFO
	.align		4
.L_11:
        /*0028*/ 	.byte	0x04, 0x17
        /*002a*/ 	.short	(.L_13 - .L_12)
.L_12:
        /*002c*/ 	.word	0x00000000
        /*0030*/ 	.short	0x0000
        /*0032*/ 	.short	0x0000
        /*0034*/ 	.byte	0x00, 0xf5, 0x21, 0x00


	//----- nvinfo : EIATTR_SPARSE_MMA_MASK
	.align		4
.L_13:
        /*0038*/ 	.byte	0x03, 0x50
        /*003a*/ 	.short	0x0000


	//----- nvinfo : EIATTR_MAXREG_COUNT
	.align		4
        /*003c*/ 	.byte	0x03, 0x1b
        /*003e*/ 	.short	0x00ff


	//----- nvinfo : EIATTR_MERCURY_ISA_VERSION
	.align		4
        /*0040*/ 	.byte	0x03, 0x5f
        /*0042*/ 	.short	0x0101


	//----- nvinfo : EIATTR_VRC_CTA_INIT_COUNT
	.align		4
        /*0044*/ 	.byte	0x02, 0x4a
	.zero		1
	.zero		1


	//----- nvinfo : EIATTR_EXIT_INSTR_OFFSETS
	.align		4
        /*0048*/ 	.byte	0x04, 0x1c
        /*004a*/ 	.short	(.L_15 - .L_14)


	//   ....[0]....
.L_14:
        /*004c*/ 	.word	0x000000b0


	//   ....[1]....
        /*0050*/ 	.word	0x00000170


	//----- nvinfo : EIATTR_CBANK_PARAM_SIZE
	.align		4
.L_15:
        /*0054*/ 	.byte	0x03, 0x19
        /*0056*/ 	.short	0x0018


	//----- nvinfo : EIATTR_PARAM_CBANK
	.align		4
        /*0058*/ 	.byte	0x04, 0x0a
        /*005a*/ 	.short	(.L_17 - .L_16)
	.align		4
.L_16:
        /*005c*/ 	.word	index@(.nv.constant0._Z13addMatrixCUDAPKiS0_Pi)
        /*0060*/ 	.short	0x0380
        /*0062*/ 	.short	0x0018


	//----- nvinfo : EIATTR_SW_WAR
	.align		4
.L_17:
        /*0064*/ 	.byte	0x04, 0x36
        /*0066*/ 	.short	(.L_19 - .L_18)
.L_18:
        /*0068*/ 	.word	0x00000008
.L_19:


//--------------------- .nv.callgraph             --------------------------
	.section	.nv.callgraph,"",@"SHT_CUDA_CALLGRAPH"
	.align	4
	.sectionentsize	8
	.align		4
        /*0000*/ 	.word	0x00000000
	.align		4
        /*0004*/ 	.word	0xffffffff
	.align		4
        /*0008*/ 	.word	0x00000000
	.align		4
        /*000c*/ 	.word	0xfffffffe
	.align		4
        /*0010*/ 	.word	0x00000000
	.align		4
        /*0014*/ 	.word	0xfffffffd
	.align		4
        /*0018*/ 	.word	0x00000000
	.align		4
        /*001c*/ 	.word	0xfffffffc


//--------------------- .text._Z13addMatrixCUDAPKiS0_Pi --------------------------
	.section	.text._Z13addMatrixCUDAPKiS0_Pi,"ax",@progbits
	.align	128
        .global         _Z13addMatrixCUDAPKiS0_Pi
        .type           _Z13addMatrixCUDAPKiS0_Pi,@function
        .size           _Z13addMatrixCUDAPKiS0_Pi,(.L_x_1 - _Z13addMatrixCUDAPKiS0_Pi)
        .other          _Z13addMatrixCUDAPKiS0_Pi,@"STO_CUDA_ENTRY STV_DEFAULT"
_Z13addMatrixCUDAPKiS0_Pi:
.text._Z13addMatrixCUDAPKiS0_Pi:
[----:B------:R-:W-:Y:S01]  /*0000*/  LDC R1, c[0x0][0x37c] ;  /* 0x0000df00ff017b82 */ /* 0x000fe20000000800 */
[----:B------:R-:W0:Y:S07]  /*0010*/  S2R R3, SR_TID.X ;  /* 0x0000000000037919 */ /* 0x000e2e0000002100 */
[----:B------:R-:W0:Y:S01]  /*0020*/  S2UR UR4, SR_CTAID.X ;  /* 0x00000000000479c3 */ /* 0x000e220000002500 */
[----:B------:R-:W1:Y:S07]  /*0030*/  S2R R5, SR_TID.Y ;  /* 0x0000000000057919 */ /* 0x000e6e0000002200 */
[----:B------:R-:W0:Y:S08]  /*0040*/  LDC R0, c[0x0][0x360] ;  /* 0x0000d800ff007b82 */ /* 0x000e300000000800 */
[----:B------:R-:W1:Y:S08]  /*0050*/  S2UR UR5, SR_CTAID.Y ;  /* 0x00000000000579c3 */ /* 0x000e700000002600 */
[----:B------:R-:W1:Y:S01]  /*0060*/  LDC R2, c[0x0][0x364] ;  /* 0x0000d900ff027b82 */ /* 0x000e620000000800 */
[----:B0-----:R-:W-:-:S02]  /*0070*/  IMAD R0, R0, UR4, R3 ;  /* 0x0000000400007c24 */ /* 0x001fc4000f8e0203 */
[----:B-1----:R-:W-:-:S04]  /*0080*/  IMAD R3, R2, UR5, R5 ;  /* 0x0000000502037c24 */ /* 0x002fc8000f8e0205 */
[----:B------:R-:W-:-:S05]  /*0090*/  IMAD R9, R3, 0xa, R0 ;  /* 0x0000000a03097824 */ /* 0x000fca00078e0200 */
[----:B------:R-:W-:-:S13]  /*00a0*/  ISETP.GT.AND P0, PT, R9, 0x63, PT ;  /* 0x000000630900780c */ /* 0x000fda0003f04270 */
[----:B------:R-:W-:Y:S05]  /*00b0*/  @P0 EXIT ;  /* 0x000000000000094d */ /* 0x000fea0003800000 */
[----:B------:R-:W0:Y:S01]  /*00c0*/  LDC.64 R2, c[0x0][0x380] ;  /* 0x0000e000ff027b82 */ /* 0x000e220000000a00 */
[----:B------:R-:W1:Y:S07]  /*00d0*/  LDCU.64 UR4, c[0x0][0x358] ;  /* 0x00006b00ff0477ac */ /* 0x000e6e0008000a00 */
[----:B------:R-:W2:Y:S08]  /*00e0*/  LDC.64 R4, c[0x0][0x388] ;  /* 0x0000e200ff047b82 */ /* 0x000eb00000000a00 */
[----:B------:R-:W3:Y:S01]  /*00f0*/  LDC.64 R6, c[0x0][0x390] ;  /* 0x0000e400ff067b82 */ /* 0x000ee20000000a00 */
[----:B0-----:R-:W-:-:S06]  /*0100*/  IMAD.WIDE R2, R9, 0x4, R2 ;  /* 0x0000000409027825 */ /* 0x001fcc00078e0202 */
[----:B-1----:R-:W4:Y:S01]  /*0110*/  LDG.E R2, desc[UR4][R2.64] ;  /* 0x0000000402027981 */ /* 0x002f22000c1e1900 */
[----:B--2---:R-:W-:-:S06]  /*0120*/  IMAD.WIDE R4, R9, 0x4, R4 ;  /* 0x0000000409047825 */ /* 0x004fcc00078e0204 */
[----:B------:R-:W4:Y:S01]  /*0130*/  LDG.E R5, desc[UR4][R4.64] ;  /* 0x0000000404057981 */ /* 0x000f22000c1e1900 */
[----:B---3--:R-:W-:Y:S01]  /*0140*/  IMAD.WIDE R6, R9, 0x4, R6 ;  /* 0x0000000409067825 */ /* 0x008fe200078e0206 */
[----:B----4-:R-:W-:-:S05]  /*0150*/  IADD3 R9, PT, PT, R2, R5, RZ ;  /* 0x0000000502097210 */ /* 0x010fca0007ffe0ff */
[----:B------:R-:W-:Y:S01]  /*0160*/  STG.E desc[UR4][R6.64], R9 ;  /* 0x0000000906007986 */ /* 0x000fe2000c101904 */
[----:B------:R-:W-:Y:S05]  /*0170*/  EXIT ;  /* 0x000000000000794d */ /* 0x000fea0003800000 */
.L_x_0:
[----:B------:R-:W-:-:S00]  /*0180*/  BRA `(.L_x_0) ;  /* 0xfffffffc00fc7947 */ /* 0x000fc0000383ffff */
[----:B------:R-:W-:-:S00]  /*0190*/  NOP ;  /* 0x0000000000007918 */ /* 0x000fc00000000000 */
        /* <DEDUP_REMOVED lines=14> */
.L_x_1:


//--------------------- .nv.shared.reserved.0     --------------------------
	.section	.nv.shared.reserved.0,"aw",@nobits
	.weak		__nv_reservedSMEM_offset_0_alias
	.size		__nv_reservedSMEM_offset_0_alias, 0, 64
	.other		__nv_reservedSMEM_offset_0_alias,@"STO_CUDA_RESERVED_SHARED STV_DEFAULT"
__nv_reservedSMEM_offset_0_alias:
	.zero		0
	.zero		64


//--------------------- .nv.constant0._Z13addMatrixCUDAPKiS0_Pi --------------------------
	.section	.nv.constant0._Z13addMatrixCUDAPKiS0_Pi,"a",@progbits
	.sectionflags	@""
	.align	4
.nv.constant0._Z13addMatrixCUDAPKiS0_Pi:
	.zero		920


//--------------------- SYMBOLS --------------------------

	.type		.nv.reservedSmem.offset0,@object
	.size		.nv.reservedSmem.offset0,0x4
